//
// Generated by NVIDIA NVVM Compiler
//
// Compiler Build ID: CL-36424714
// Cuda compilation tools, release 13.0, V13.0.88
// Based on NVVM 20.0.0
//

.version 9.0
.target sm_100
.address_size 64

	// .globl	_Z9xyMKernelPKfS0_iiPf

.visible .entry _Z9xyMKernelPKfS0_iiPf(
	.param .u64 .ptr .align 1 _Z9xyMKernelPKfS0_iiPf_param_0,
	.param .u64 .ptr .align 1 _Z9xyMKernelPKfS0_iiPf_param_1,
	.param .u32 _Z9xyMKernelPKfS0_iiPf_param_2,
	.param .u32 _Z9xyMKernelPKfS0_iiPf_param_3,
	.param .u64 .ptr .align 1 _Z9xyMKernelPKfS0_iiPf_param_4
)
{
	.reg .pred 	%p<2>;
	.reg .b32 	%r<8>;
	.reg .b32 	%f<4>;
	.reg .b64 	%rd<12>;

	ld.param.u64 	%rd1, [_Z9xyMKernelPKfS0_iiPf_param_0];
	ld.param.u64 	%rd2, [_Z9xyMKernelPKfS0_iiPf_param_1];
	ld.param.u32 	%r3, [_Z9xyMKernelPKfS0_iiPf_param_2];
	ld.param.u32 	%r2, [_Z9xyMKernelPKfS0_iiPf_param_3];
	ld.param.u64 	%rd3, [_Z9xyMKernelPKfS0_iiPf_param_4];
	mov.u32 	%r4, %ntid.x;
	mov.u32 	%r5, %ctaid.x;
	mov.u32 	%r6, %tid.x;
	mad.lo.s32 	%r1, %r4, %r5, %r6;
	setp.ge.s32 	%p1, %r1, %r3;
	@%p1 bra 	$L__BB0_2;
	cvta.to.global.u64 	%rd4, %rd1;
	cvta.to.global.u64 	%rd5, %rd2;
	cvta.to.global.u64 	%rd6, %rd3;
	mul.wide.s32 	%rd7, %r1, 4;
	add.s64 	%rd8, %rd4, %rd7;
	ld.global.f32 	%f1, [%rd8];
	rem.s32 	%r7, %r1, %r2;
	mul.wide.s32 	%rd9, %r7, 4;
	add.s64 	%rd10, %rd5, %rd9;
	ld.global.f32 	%f2, [%rd10];
	mul.f32 	%f3, %f1, %f2;
	add.s64 	%rd11, %rd6, %rd7;
	st.global.f32 	[%rd11], %f3;
$L__BB0_2:
	ret;

}


// ===== COMPILED SASS (sm_100) =====

	.target	sm_100

	.elftype	@"ET_EXEC"


//--------------------- .note.nv.tkinfo           --------------------------
	.section	.note.nv.tkinfo,"",@"SHT_NOTE"
	.sectionflags	@"SHF_NOTE_NV_TKINFO"
	.tkinfo
        /*0018*/ 	.word	0x00000002
        /*0030*/ 	.string	""
        /*0030*/ 	.string	"ptxas"
        /*0030*/ 	.string	"Cuda compilation tools, release 13.0, V13.0.88"
        /*0030*/ 	.string	"Build cuda_13.0.r13.0/compiler.36424714_0"
        /*0030*/ 	.string	"-arch sm_100 -m 64 "



//--------------------- .note.nv.cuinfo           --------------------------
	.section	.note.nv.cuinfo,"",@"SHT_NOTE"
	.sectionflags	@"SHF_NOTE_NV_CUINFO"
        /*0018*/ 	.short	0x0002
        /*001a*/ 	.short	0x0064
        /*001c*/ 	.short	0x0082
	.zero		2


//--------------------- .nv.info                  --------------------------
	.section	.nv.info,"",@"SHT_CUDA_INFO"
	.align	4


	//----- nvinfo : EIATTR_REGCOUNT
	.align		4
        /*0000*/ 	.byte	0x04, 0x2f
        /*0002*/ 	.short	(.L_1 - .L_0)
	.align		4
.L_0:
        /*0004*/ 	.word	index@(_Z9xyMKernelPKfS0_iiPf)
        /*0008*/ 	.word	0x0000000c


	//----- nvinfo : EIATTR_FRAME_SIZE
	.align		4
.L_1:
        /*000c*/ 	.byte	0x04, 0x11
        /*000e*/ 	.short	(.L_3 - .L_2)
	.align		4
.L_2:
        /*0010*/ 	.word	index@(_Z9xyMKernelPKfS0_iiPf)
        /*0014*/ 	.word	0x00000000


	//----- nvinfo : EIATTR_MIN_STACK_SIZE
	.align		4
.L_3:
        /*0018*/ 	.byte	0x04, 0x12
        /*001a*/ 	.short	(.L_5 - .L_4)
	.align		4
.L_4:
        /*001c*/ 	.word	index@(_Z9xyMKernelPKfS0_iiPf)
        /*0020*/ 	.word	0x00000000
.L_5:


//--------------------- .nv.compat                --------------------------
	.section	.nv.compat,"",@"SHT_CUDA_COMPAT_INFO"
	.align	4
        /*0000*/ 	.byte	0x02, 0x09, 0x00, 0x00, 0x02, 0x02, 0x01, 0x00, 0x02, 0x05, 0x05, 0x00, 0x03, 0x07, 0x01, 0x01
        /*0010*/ 	.byte	0x02, 0x03, 0x00, 0x00, 0x02, 0x06, 0x01, 0x00, 0x04, 0x0b, 0x08, 0x00, 0x09, 0x00, 0x00, 0x00
        /*0020*/ 	.byte	0x00, 0x00, 0x00, 0x00


//--------------------- .nv.info._Z9xyMKernelPKfS0_iiPf --------------------------
	.section	.nv.info._Z9xyMKernelPKfS0_iiPf,"",@"SHT_CUDA_INFO"
	.sectionflags	@""
	.align	4


	//----- nvinfo : EIATTR_CUDA_API_VERSION
	.align		4
        /*0000*/ 	.byte	0x04, 0x37
        /*0002*/ 	.short	(.L_7 - .L_6)
.L_6:
        /*0004*/ 	.word	0x00000082


	//----- nvinfo : EIATTR_KPARAM_INFO
	.align		4
.L_7:
        /*0008*/ 	.byte	0x04, 0x17
        /*000a*/ 	.short	(.L_9 - .L_8)
.L_8:
        /*000c*/ 	.word	0x00000000
        /*0010*/ 	.short	0x0004
        /*0012*/ 	.short	0x0018
        /*0014*/ 	.byte	0x00, 0xf5, 0x21, 0x00


	//----- nvinfo : EIATTR_KPARAM_INFO
	.align		4
.L_9:
        /*0018*/ 	.byte	0x04, 0x17
        /*001a*/ 	.short	(.L_11 - .L_10)
.L_10:
        /*001c*/ 	.word	0x00000000
        /*0020*/ 	.short	0x0003
        /*0022*/ 	.short	0x0014
        /*0024*/ 	.byte	0x00, 0xf0, 0x11, 0x00


	//----- nvinfo : EIATTR_KPARAM_INFO
	.align		4
.L_11:
        /*0028*/ 	.byte	0x04, 0x17
        /*002a*/ 	.short	(.L_13 - .L_12)
.L_12:
        /*002c*/ 	.word	0x00000000
        /*0030*/ 	.short	0x0002
        /*0032*/ 	.short	0x0010
        /*0034*/ 	.byte	0x00, 0xf0, 0x11, 0x00


	//----- nvinfo : EIATTR_KPARAM_INFO
	.align		4
.L_13:
        /*0038*/ 	.byte	0x04, 0x17
        /*003a*/ 	.short	(.L_15 - .L_14)
.L_14:
        /*003c*/ 	.word	0x00000000
        /*0040*/ 	.short	0x0001
        /*0042*/ 	.short	0x0008
        /*0044*/ 	.byte	0x00, 0xf5, 0x21, 0x00


	//----- nvinfo : EIATTR_KPARAM_INFO
	.align		4
.L_15:
        /*0048*/ 	.byte	0x04, 0x17
        /*004a*/ 	.short	(.L_17 - .L_16)
.L_16:
        /*004c*/ 	.word	0x00000000
        /*0050*/ 	.short	0x0000
        /*0052*/ 	.short	0x0000
        /*0054*/ 	.byte	0x00, 0xf5, 0x21, 0x00


	//----- nvinfo : EIATTR_SPARSE_MMA_MASK
	.align		4
.L_17:
        /*0058*/ 	.byte	0x03, 0x50
        /*005a*/ 	.short	0x0000


	//----- nvinfo : EIATTR_MAXREG_COUNT
	.align		4
        /*005c*/ 	.byte	0x03, 0x1b
        /*005e*/ 	.short	0x00ff


	//----- nvinfo : EIATTR_MERCURY_ISA_VERSION
	.align		4
        /*0060*/ 	.byte	0x03, 0x5f
        /*0062*/ 	.short	0x0101


	//----- nvinfo : EIATTR_VRC_CTA_INIT_COUNT
	.align		4
        /*0064*/ 	.byte	0x02, 0x4a
	.zero		1
	.zero		1


	//----- nvinfo : EIATTR_EXIT_INSTR_OFFSETS
	.align		4
        /*0068*/ 	.byte	0x04, 0x1c
        /*006a*/ 	.short	(.L_19 - .L_18)


	//   ....[0]....
.L_18:
        /*006c*/ 	.word	0x00000070


	//   ....[1]....
        /*0070*/ 	.word	0x00000290


	//----- nvinfo : EIATTR_CBANK_PARAM_SIZE
	.align		4
.L_19:
        /*0074*/ 	.byte	0x03, 0x19
        /*0076*/ 	.short	0x0020


	//----- nvinfo : EIATTR_PARAM_CBANK
	.align		4
        /*0078*/ 	.byte	0x04, 0x0a
        /*007a*/ 	.short	(.L_21 - .L_20)
	.align		4
.L_20:
        /*007c*/ 	.word	index@(.nv.constant0._Z9xyMKernelPKfS0_iiPf)
        /*0080*/ 	.short	0x0380
        /*0082*/ 	.short	0x0020


	//----- nvinfo : EIATTR_SW_WAR
	.align		4
.L_21:
        /*0084*/ 	.byte	0x04, 0x36
        /*0086*/ 	.short	(.L_23 - .L_22)
.L_22:
        /*0088*/ 	.word	0x00000008
.L_23:


//--------------------- .nv.callgraph             --------------------------
	.section	.nv.callgraph,"",@"SHT_CUDA_CALLGRAPH"
	.align	4
	.sectionentsize	8
	.align		4
        /*0000*/ 	.word	0x00000000
	.align		4
        /*0004*/ 	.word	0xffffffff
	.align		4
        /*0008*/ 	.word	0x00000000
	.align		4
        /*000c*/ 	.word	0xfffffffe
	.align		4
        /*0010*/ 	.word	0x00000000
	.align		4
        /*0014*/ 	.word	0xfffffffd
	.align		4
        /*0018*/ 	.word	0x00000000
	.align		4
        /*001c*/ 	.word	0xfffffffc


//--------------------- .text._Z9xyMKernelPKfS0_iiPf --------------------------
	.section	.text._Z9xyMKernelPKfS0_iiPf,"ax",@progbits
	.align	128
        .global         _Z9xyMKernelPKfS0_iiPf
        .type           _Z9xyMKernelPKfS0_iiPf,@function
        .size           _Z9xyMKernelPKfS0_iiPf,(.L_x_1 - _Z9xyMKernelPKfS0_iiPf)
        .other          _Z9xyMKernelPKfS0_iiPf,@"STO_CUDA_ENTRY STV_DEFAULT"
_Z9xyMKernelPKfS0_iiPf:
.text._Z9xyMKernelPKfS0_iiPf:
[----:B------:R-:W-:Y:S01]  /*0000*/  LDC R1, c[0x0][0x37c] ;  /* 0x0000df00ff017b82 */ /* 0x000fe20000000800 */
[----:B------:R-:W0:Y:S01]  /*0010*/  S2R R0, SR_CTAID.X ;  /* 0x0000000000007919 */ /* 0x000e220000002500 */
[----:B------:R-:W0:Y:S01]  /*0020*/  LDCU UR4, c[0x0][0x360] ;  /* 0x00006c00ff0477ac */ /* 0x000e220008000800 */
[----:B------:R-:W0:Y:S01]  /*0030*/  S2R R3, SR_TID.X ;  /* 0x0000000000037919 */ /* 0x000e220000002100 */
[----:B------:R-:W1:Y:S01]  /*0040*/  LDCU UR5, c[0x0][0x390] ;  /* 0x00007200ff0577ac */ /* 0x000e620008000800 */
[----:B0-----:R-:W-:-:S05]  /*0050*/  IMAD R0, R0, UR4, R3 ;  /* 0x0000000400007c24 */ /* 0x001fca000f8e0203 */
[----:B-1----:R-:W-:-:S13]  /*0060*/  ISETP.GE.AND P0, PT, R0, UR5, PT ;  /* 0x0000000500007c0c */ /* 0x002fda000bf06270 */
[----:B------:R-:W-:Y:S05]  /*0070*/  @P0 EXIT ;  /* 0x000000000000094d */ /* 0x000fea0003800000 */
[----:B------:R-:W0:Y:S01]  /*0080*/  LDC R8, c[0x0][0x394] ;  /* 0x0000e500ff087b82 */ /* 0x000e220000000800 */
[----:B------:R-:W-:Y:S01]  /*0090*/  ISETP.GE.AND P2, PT, R0, RZ, PT ;  /* 0x000000ff0000720c */ /* 0x000fe20003f46270 */
[----:B------:R-:W1:Y:S01]  /*00a0*/  LDCU.64 UR4, c[0x0][0x358] ;  /* 0x00006b00ff0477ac */ /* 0x000e620008000a00 */
[----:B0-----:R-:W-:-:S04]  /*00b0*/  IABS R7, R8 ;  /* 0x0000000800077213 */ /* 0x001fc80000000000 */
[----:B------:R-:W0:Y:S08]  /*00c0*/  I2F.RP R4, R7 ;  /* 0x0000000700047306 */ /* 0x000e300000209400 */
[----:B0-----:R-:W0:Y:S02]  /*00d0*/  MUFU.RCP R4, R4 ;  /* 0x0000000400047308 */ /* 0x001e240000001000 */
[----:B0-----:R-:W-:-:S06]  /*00e0*/  IADD3 R2, PT, PT, R4, 0xffffffe, RZ ;  /* 0x0ffffffe04027810 */ /* 0x001fcc0007ffe0ff */
[----:B------:R0:W2:Y:S02]  /*00f0*/  F2I.FTZ.U32.TRUNC.NTZ R3, R2 ;  /* 0x0000000200037305 */ /* 0x0000a4000021f000 */
[----:B0-----:R-:W-:Y:S01]  /*0100*/  IMAD.MOV.U32 R2, RZ, RZ, RZ ;  /* 0x000000ffff027224 */ /* 0x001fe200078e00ff */
[----:B--2---:R-:W-:-:S05]  /*0110*/  IADD3 R6, PT, PT, RZ, -R3, RZ ;  /* 0x80000003ff067210 */ /* 0x004fca0007ffe0ff */
[----:B------:R-:W-:Y:S01]  /*0120*/  IMAD R5, R6, R7, RZ ;  /* 0x0000000706057224 */ /* 0x000fe200078e02ff */
[----:B------:R-:W-:-:S03]  /*0130*/  IABS R6, R0 ;  /* 0x0000000000067213 */ /* 0x000fc60000000000 */
[----:B------:R-:W-:Y:S02]  /*0140*/  IMAD.HI.U32 R3, R3, R5, R2 ;  /* 0x0000000503037227 */ /* 0x000fe400078e0002 */
[----:B------:R-:W0:Y:S04]  /*0150*/  LDC.64 R4, c[0x0][0x388] ;  /* 0x0000e200ff047b82 */ /* 0x000e280000000a00 */
[----:B------:R-:W-:-:S05]  /*0160*/  IMAD.HI.U32 R3, R3, R6, RZ ;  /* 0x0000000603037227 */ /* 0x000fca00078e00ff */
[----:B------:R-:W-:-:S05]  /*0170*/  IADD3 R3, PT, PT, -R3, RZ, RZ ;  /* 0x000000ff03037210 */ /* 0x000fca0007ffe1ff */
[C---:B------:R-:W-:Y:S02]  /*0180*/  IMAD R6, R7.reuse, R3, R6 ;  /* 0x0000000307067224 */ /* 0x040fe400078e0206 */
[----:B------:R-:W2:Y:S03]  /*0190*/  LDC.64 R2, c[0x0][0x380] ;  /* 0x0000e000ff027b82 */ /* 0x000ea60000000a00 */
[----:B------:R-:W-:-:S13]  /*01a0*/  ISETP.GT.U32.AND P0, PT, R7, R6, PT ;  /* 0x000000060700720c */ /* 0x000fda0003f04070 */
[----:B------:R-:W-:Y:S01]  /*01b0*/  @!P0 IMAD.IADD R6, R6, 0x1, -R7 ;  /* 0x0000000106068824 */ /* 0x000fe200078e0a07 */
[----:B------:R-:W-:-:S04]  /*01c0*/  ISETP.NE.AND P0, PT, R8, RZ, PT ;  /* 0x000000ff0800720c */ /* 0x000fc80003f05270 */
[----:B------:R-:W-:Y:S01]  /*01d0*/  ISETP.GT.U32.AND P1, PT, R7, R6, PT ;  /* 0x000000060700720c */ /* 0x000fe20003f24070 */
[----:B--2---:R-:W-:-:S06]  /*01e0*/  IMAD.WIDE R2, R0, 0x4, R2 ;  /* 0x0000000400027825 */ /* 0x004fcc00078e0202 */
[----:B-1----:R-:W2:Y:S06]  /*01f0*/  LDG.E R2, desc[UR4][R2.64] ;  /* 0x0000000402027981 */ /* 0x002eac000c1e1900 */
[----:B------:R-:W-:-:S05]  /*0200*/  @!P1 IADD3 R6, PT, PT, R6, -R7, RZ ;  /* 0x8000000706069210 */ /* 0x000fca0007ffe0ff */
[----:B------:R-:W-:Y:S01]  /*0210*/  @!P2 IMAD.MOV R6, RZ, RZ, -R6 ;  /* 0x000000ffff06a224 */ /* 0x000fe200078e0a06 */
[----:B------:R-:W-:-:S05]  /*0220*/  @!P0 LOP3.LUT R6, RZ, R8, RZ, 0x33, !PT ;  /* 0x00000008ff068212 */ /* 0x000fca00078e33ff */
[----:B0-----:R-:W-:Y:S02]  /*0230*/  IMAD.WIDE R4, R6, 0x4, R4 ;  /* 0x0000000406047825 */ /* 0x001fe400078e0204 */
[----:B------:R-:W0:Y:S04]  /*0240*/  LDC.64 R6, c[0x0][0x398] ;  /* 0x0000e600ff067b82 */ /* 0x000e280000000a00 */
[----:B------:R-:W2:Y:S01]  /*0250*/  LDG.E R5, desc[UR4][R4.64] ;  /* 0x0000000404057981 */ /* 0x000ea2000c1e1900 */
[----:B0-----:R-:W-:-:S04]  /*0260*/  IMAD.WIDE R6, R0, 0x4, R6 ;  /* 0x0000000400067825 */ /* 0x001fc800078e0206 */
[----:B--2---:R-:W-:-:S05]  /*0270*/  FMUL R9, R2, R5 ;  /* 0x0000000502097220 */ /* 0x004fca0000400000 */
[----:B------:R-:W-:Y:S01]  /*0280*/  STG.E desc[UR4][R6.64], R9 ;  /* 0x0000000906007986 */ /* 0x000fe2000c101904 */
[----:B------:R-:W-:Y:S05]  /*0290*/  EXIT ;  /* 0x000000000000794d */ /* 0x000fea0003800000 */
.L_x_0:
[----:B------:R-:W-:-:S00]  /*02a0*/  BRA `(.L_x_0) ;  /* 0xfffffffc00fc7947 */ /* 0x000fc0000383ffff */
[----:B------:R-:W-:-:S00]  /*02b0*/  NOP ;  /* 0x0000000000007918 */ /* 0x000fc00000000000 */
        /* <DEDUP_REMOVED lines=12> */
.L_x_1:


//--------------------- .nv.shared.reserved.0     --------------------------
	.section	.nv.shared.reserved.0,"aw",@nobits
	.weak		__nv_reservedSMEM_offset_0_alias
	.size		__nv_reservedSMEM_offset_0_alias, 0, 64
	.other		__nv_reservedSMEM_offset_0_alias,@"STO_CUDA_RESERVED_SHARED STV_DEFAULT"
__nv_reservedSMEM_offset_0_alias:
	.zero		0
	.zero		64


//--------------------- .nv.constant0._Z9xyMKernelPKfS0_iiPf --------------------------
	.section	.nv.constant0._Z9xyMKernelPKfS0_iiPf,"a",@progbits
	.sectionflags	@""
	.align	4
.nv.constant0._Z9xyMKernelPKfS0_iiPf:
	.zero		928


//--------------------- SYMBOLS --------------------------

	.type		.nv.reservedSmem.offset0,@object
	.size		.nv.reservedSmem.offset0,0x4
